	.headerflags	@"EF_CUDA_TEXMODE_UNIFIED EF_CUDA_64BIT_ADDRESS EF_CUDA_ACCELERATORS EF_CUDA_SM90 EF_CUDA_VIRTUAL_SM(EF_CUDA_SM90)"
	.elftype	@"ET_EXEC"


//--------------------- .nv.info                  --------------------------
	.section	.nv.info,"",@"SHT_CUDA_INFO"
	.align	4


	//----- nvinfo : EIATTR_REGCOUNT
	.align		4
        /*0000*/ 	.byte	0x04, 0x2f
        /*0002*/ 	.short	(.L_1 - .L_0)
	.align		4
.L_0:
        /*0004*/ 	.word	index@(triton_poi_fused_pixel_shuffle_0)
        /*0008*/ 	.word	0x00000017


	//----- nvinfo : EIATTR_MIN_STACK_SIZE
	.align		4
.L_1:
        /*000c*/ 	.byte	0x04, 0x12
        /*000e*/ 	.short	(.L_3 - .L_2)
	.align		4
.L_2:
        /*0010*/ 	.word	index@(triton_poi_fused_pixel_shuffle_0)
        /*0014*/ 	.word	0x00000000


	//----- nvinfo : EIATTR_FRAME_SIZE
	.align		4
.L_3:
        /*0018*/ 	.byte	0x04, 0x11
        /*001a*/ 	.short	(.L_5 - .L_4)
	.align		4
.L_4:
        /*001c*/ 	.word	index@(triton_poi_fused_pixel_shuffle_0)
        /*0020*/ 	.word	0x00000000


	//----- nvinfo : EIATTR_MIN_STACK_SIZE
	.align		4
.L_5:
        /*0024*/ 	.byte	0x04, 0x12
        /*0026*/ 	.short	(.L_7 - .L_6)
	.align		4
.L_6:
        /*0028*/ 	.word	index@(triton_poi_fused_pixel_shuffle_0)
        /*002c*/ 	.word	0x00000000
.L_7:


//--------------------- .nv.info.triton_poi_fused_pixel_shuffle_0 --------------------------
	.section	.nv.info.triton_poi_fused_pixel_shuffle_0,"",@"SHT_CUDA_INFO"
	.sectionflags	@""
	.align	4


	//----- nvinfo : EIATTR_CUDA_API_VERSION
	.align		4
        /*0000*/ 	.byte	0x04, 0x37
        /*0002*/ 	.short	(.L_9 - .L_8)
.L_8:
        /*0004*/ 	.word	0x0000007c


	//----- nvinfo : EIATTR_KPARAM_INFO
	.align		4
.L_9:
        /*0008*/ 	.byte	0x04, 0x17
        /*000a*/ 	.short	(.L_11 - .L_10)
.L_10:
        /*000c*/ 	.word	0x00000000
        /*0010*/ 	.short	0x0004
        /*0012*/ 	.short	0x001c
        /*0014*/ 	.byte	0x00, 0xf0, 0x11, 0x00


	//----- nvinfo : EIATTR_KPARAM_INFO
	.align		4
.L_11:
        /*0018*/ 	.byte	0x04, 0x17
        /*001a*/ 	.short	(.L_13 - .L_12)
.L_12:
        /*001c*/ 	.word	0x00000000
        /*0020*/ 	.short	0x0003
        /*0022*/ 	.short	0x0018
        /*0024*/ 	.byte	0x00, 0xf0, 0x11, 0x00


	//----- nvinfo : EIATTR_KPARAM_INFO
	.align		4
.L_13:
        /*0028*/ 	.byte	0x04, 0x17
        /*002a*/ 	.short	(.L_15 - .L_14)
.L_14:
        /*002c*/ 	.word	0x00000000
        /*0030*/ 	.short	0x0002
        /*0032*/ 	.short	0x0010
        /*0034*/ 	.byte	0x00, 0xf4, 0x21, 0x00


	//----- nvinfo : EIATTR_KPARAM_INFO
	.align		4
.L_15:
        /*0038*/ 	.byte	0x04, 0x17
        /*003a*/ 	.short	(.L_17 - .L_16)
.L_16:
        /*003c*/ 	.word	0x00000000
        /*0040*/ 	.short	0x0001
        /*0042*/ 	.short	0x0008
        /*0044*/ 	.byte	0x00, 0xf4, 0x21, 0x00


	//----- nvinfo : EIATTR_KPARAM_INFO
	.align		4
.L_17:
        /*0048*/ 	.byte	0x04, 0x17
        /*004a*/ 	.short	(.L_19 - .L_18)
.L_18:
        /*004c*/ 	.word	0x00000000
        /*0050*/ 	.short	0x0000
        /*0052*/ 	.short	0x0000
        /*0054*/ 	.byte	0x00, 0xf4, 0x21, 0x00


	//----- nvinfo : EIATTR_SPARSE_MMA_MASK
	.align		4
.L_19:
        /*0058*/ 	.byte	0x03, 0x50
        /*005a*/ 	.short	0x0000


	//----- nvinfo : EIATTR_MAXREG_COUNT
	.align		4
        /*005c*/ 	.byte	0x03, 0x1b
        /*005e*/ 	.short	0x00ff


	//----- nvinfo : EIATTR_EXIT_INSTR_OFFSETS
	.align		4
        /*0060*/ 	.byte	0x04, 0x1c
        /*0062*/ 	.short	(.L_21 - .L_20)


	//   ....[0]....
.L_20:
        /*0064*/ 	.word	0x000005d0


	//   ....[1]....
        /*0068*/ 	.word	0x000005f0


	//----- nvinfo : EIATTR_REQNTID
	.align		4
.L_21:
        /*006c*/ 	.byte	0x04, 0x10
        /*006e*/ 	.short	(.L_23 - .L_22)
.L_22:
        /*0070*/ 	.word	0x00000080
        /*0074*/ 	.word	0x00000001
        /*0078*/ 	.word	0x00000001


	//----- nvinfo : EIATTR_CBANK_PARAM_SIZE
	.align		4
.L_23:
        /*007c*/ 	.byte	0x03, 0x19
        /*007e*/ 	.short	0x0020


	//----- nvinfo : EIATTR_PARAM_CBANK
	.align		4
        /*0080*/ 	.byte	0x04, 0x0a
        /*0082*/ 	.short	(.L_25 - .L_24)
	.align		4
.L_24:
        /*0084*/ 	.word	index@(.nv.constant0.triton_poi_fused_pixel_shuffle_0)
        /*0088*/ 	.short	0x0210
        /*008a*/ 	.short	0x0020


	//----- nvinfo : EIATTR_SW_WAR
	.align		4
.L_25:
        /*008c*/ 	.byte	0x04, 0x36
        /*008e*/ 	.short	(.L_27 - .L_26)
.L_26:
        /*0090*/ 	.word	0x00000008
.L_27:


//--------------------- .nv.callgraph             --------------------------
	.section	.nv.callgraph,"",@"SHT_CUDA_CALLGRAPH"
	.align	4
	.sectionentsize	8
	.align		4
        /*0000*/ 	.word	0x00000000
	.align		4
        /*0004*/ 	.word	0xffffffff
	.align		4
        /*0008*/ 	.word	0x00000000
	.align		4
        /*000c*/ 	.word	0xfffffffe
	.align		4
        /*0010*/ 	.word	0x00000000
	.align		4
        /*0014*/ 	.word	0xfffffffd
	.align		4
        /*0018*/ 	.word	0x00000000
	.align		4
        /*001c*/ 	.word	0xfffffffc


//--------------------- .text.triton_poi_fused_pixel_shuffle_0 --------------------------
	.section	.text.triton_poi_fused_pixel_shuffle_0,"ax",@progbits
	.sectionflags	@"SHF_BARRIERS=1"
	.align	128
        .global         triton_poi_fused_pixel_shuffle_0
        .type           triton_poi_fused_pixel_shuffle_0,@function
        .size           triton_poi_fused_pixel_shuffle_0,(.L_x_1 - triton_poi_fused_pixel_shuffle_0)
        .other          triton_poi_fused_pixel_shuffle_0,@"STO_CUDA_ENTRY STV_DEFAULT"
triton_poi_fused_pixel_shuffle_0:
.text.triton_poi_fused_pixel_shuffle_0:
[----:B------:R-:W0:Y:S02]  /*0000*/  LDC R1, c[0x0][0x28] ;  /* 0x00000a00ff017b82 */ /* 0x000e240000000800 */
[----:B------:R-:W1:Y:S01]  /*0010*/  S2R R6, SR_TID.X ;  /* 0x0000000000067919 */ /* 0x000e620000002100 */
[----:B------:R-:W-:Y:S01]  /*0020*/  ULDC.64 UR6, c[0x0][0x208] ;  /* 0x0000820000067ab9 */ /* 0x000fe20000000a00 */
[----:B------:R-:W2:Y:S01]  /*0030*/  S2R R7, SR_CTAID.Y ;  /* 0x0000000000077919 */ /* 0x000ea20000002600 */
[----:B------:R-:W3:Y:S01]  /*0040*/  S2R R0, SR_CTAID.X ;  /* 0x0000000000007919 */ /* 0x000ee20000002500 */
[----:B-1----:R-:W-:Y:S01]  /*0050*/  IMAD.SHL.U32 R4, R6, 0x2, RZ ;  /* 0x0000000206047824 */ /* 0x002fe200078e00ff */
[----:B--2---:R-:W-:-:S04]  /*0060*/  SHF.R.S32.HI R5, RZ, 0x17, R7 ;  /* 0x00000017ff057819 */ /* 0x004fc80000011407 */
[----:B------:R-:W-:Y:S02]  /*0070*/  LOP3.LUT R4, R4, 0xfe, RZ, 0xc0, !PT ;  /* 0x000000fe04047812 */ /* 0x000fe400078ec0ff */
[----:B------:R-:W-:Y:S02]  /*0080*/  SGXT R5, R5, 0x1 ;  /* 0x000000010505781a */ /* 0x000fe40000000200 */
[----:B------:R-:W-:Y:S02]  /*0090*/  PRMT R8, R4, 0x6540, R7 ;  /* 0x0000654004087816 */ /* 0x000fe40000000007 */
[----:B---3--:R-:W-:Y:S02]  /*00a0*/  ISETP.GE.AND P0, PT, R0, 0x2, PT ;  /* 0x000000020000780c */ /* 0x008fe40003f06270 */
[CC--:B------:R-:W-:Y:S02]  /*00b0*/  LEA.HI R2, R5.reuse, R8.reuse, RZ, 0x3 ;  /* 0x0000000805027211 */ /* 0x0c0fe400078f18ff */
[----:B------:R-:W-:-:S02]  /*00c0*/  LEA.HI R9, R5, R8, RZ, 0x2 ;  /* 0x0000000805097211 */ /* 0x000fc400078f10ff */
[--C-:B------:R-:W-:Y:S02]  /*00d0*/  SHF.R.S32.HI R11, RZ, 0x3, R2.reuse ;  /* 0x00000003ff0b7819 */ /* 0x100fe40000011402 */
[----:B------:R-:W-:Y:S02]  /*00e0*/  SHF.R.S32.HI R12, RZ, 0x2, R9 ;  /* 0x00000002ff0c7819 */ /* 0x000fe40000011409 */
[----:B------:R-:W-:Y:S02]  /*00f0*/  SHF.R.S32.HI R2, RZ, 0x1f, R2 ;  /* 0x0000001fff027819 */ /* 0x000fe40000011402 */
[----:B------:R-:W-:Y:S02]  /*0100*/  LEA.HI R10, R5, R8, RZ, 0x5 ;  /* 0x00000008050a7211 */ /* 0x000fe400078f28ff */
[----:B------:R-:W-:Y:S02]  /*0110*/  LEA.HI R13, R9, R12, RZ, 0x1 ;  /* 0x0000000c090d7211 */ /* 0x000fe400078f08ff */
[----:B------:R-:W-:Y:S01]  /*0120*/  LEA.HI R14, R2, R11, RZ, 0x2 ;  /* 0x0000000b020e7211 */ /* 0x000fe200078f10ff */
[----:B------:R-:W-:Y:S01]  /*0130*/  IMAD.SHL.U32 R10, R10, 0x2, RZ ;  /* 0x000000020a0a7824 */ /* 0x000fe200078e00ff */
[----:B------:R-:W1:Y:S01]  /*0140*/  LDC.64 R2, c[0x0][0x210] ;  /* 0x00008400ff027b82 */ /* 0x000e620000000a00 */
[----:B------:R-:W-:-:S02]  /*0150*/  LOP3.LUT R13, R13, 0x7fffffe, RZ, 0xc0, !PT ;  /* 0x07fffffe0d0d7812 */ /* 0x000fc400078ec0ff */
[----:B------:R-:W-:Y:S02]  /*0160*/  LOP3.LUT R14, R14, 0x3ffffffc, RZ, 0xc0, !PT ;  /* 0x3ffffffc0e0e7812 */ /* 0x000fe400078ec0ff */
[----:B------:R-:W-:Y:S01]  /*0170*/  LOP3.LUT R10, R10, 0xffffffc0, RZ, 0xc0, !PT ;  /* 0xffffffc00a0a7812 */ /* 0x000fe200078ec0ff */
[----:B------:R-:W-:Y:S01]  /*0180*/  IMAD.IADD R13, R12, 0x1, -R13 ;  /* 0x000000010c0d7824 */ /* 0x000fe200078e0a0d */
[----:B------:R-:W-:Y:S01]  /*0190*/  LOP3.LUT R9, R9, 0xfffffffc, RZ, 0xc0, !PT ;  /* 0xfffffffc09097812 */ /* 0x000fe200078ec0ff */
[----:B------:R-:W-:Y:S01]  /*01a0*/  IMAD.IADD R11, R11, 0x1, -R14 ;  /* 0x000000010b0b7824 */ /* 0x000fe200078e0a0e */
[----:B------:R-:W-:Y:S01]  /*01b0*/  ISETP.LT.AND P1, PT, R8, 0x200, !P0 ;  /* 0x000002000800780c */ /* 0x000fe20004721270 */
[----:B------:R-:W-:Y:S02]  /*01c0*/  IMAD R10, R13, 0x20, R10 ;  /* 0x000000200d0a7824 */ /* 0x000fe400078e020a */
[----:B------:R-:W-:-:S04]  /*01d0*/  IMAD R11, R0, 0x4, R11 ;  /* 0x00000004000b7824 */ /* 0x000fc800078e020b */
[----:B------:R-:W-:-:S05]  /*01e0*/  IMAD.U32 R10, R11, 0x4, R10 ;  /* 0x000000040b0a7824 */ /* 0x000fca00078e000a */
[----:B------:R-:W-:-:S05]  /*01f0*/  IADD3 R9, R10, R8, -R9 ;  /* 0x000000080a097210 */ /* 0x000fca0007ffe809 */
[----:B-1----:R-:W-:Y:S01]  /*0200*/  IMAD.WIDE R14, R9, 0x4, R2 ;  /* 0x00000004090e7825 */ /* 0x002fe200078e0202 */
[----:B------:R-:W-:Y:S01]  /*0210*/  CS2R R8, SRZ ;  /* 0x0000000000087805 */ /* 0x000fe2000001ff00 */
[----:B------:R-:W1:Y:S05]  /*0220*/  S2UR UR5, SR_CgaCtaId ;  /* 0x00000000000579c3 */ /* 0x000e6a0000008800 */
[----:B------:R2:W3:Y:S01]  /*0230*/  @P1 LDG.E.EL.64 R8, desc[UR6][R14.64] ;  /* 0x000000060e081981 */ /* 0x0004e2000c2e1b00 */
[----:B------:R-:W-:Y:S01]  /*0240*/  LOP3.LUT R12, R6, 0x7f, RZ, 0xc0, !PT ;  /* 0x0000007f060c7812 */ /* 0x000fe200078ec0ff */
[----:B------:R-:W-:Y:S01]  /*0250*/  IMAD.SHL.U32 R11, R7, 0x100, RZ ;  /* 0x00000100070b7824 */ /* 0x000fe200078e00ff */
[----:B------:R-:W-:Y:S01]  /*0260*/  UMOV UR4, 0x400 ;  /* 0x0000040000047882 */ /* 0x000fe20000000000 */
[----:B------:R-:W4:Y:S01]  /*0270*/  LDC.64 R2, c[0x0][0x218] ;  /* 0x00008600ff027b82 */ /* 0x000f220000000a00 */
[----:B------:R-:W-:-:S02]  /*0280*/  PRMT R6, R12, 0x6540, R7 ;  /* 0x000065400c067816 */ /* 0x000fc40000000007 */
[----:B------:R-:W-:Y:S02]  /*0290*/  LOP3.LUT R10, R11, 0x80, R12, 0xfe, !PT ;  /* 0x000000800b0a7812 */ /* 0x000fe400078efe0c */
[C---:B------:R-:W-:Y:S02]  /*02a0*/  LEA.HI R11, R5.reuse, R6, RZ, 0x5 ;  /* 0x00000006050b7211 */ /* 0x040fe400078f28ff */
[C---:B--2---:R-:W-:Y:S02]  /*02b0*/  LEA.HI R15, R5.reuse, R10, RZ, 0x5 ;  /* 0x0000000a050f7211 */ /* 0x044fe400078f28ff */
[C---:B------:R-:W-:Y:S02]  /*02c0*/  LEA.HI R7, R5.reuse, R6, RZ, 0x2 ;  /* 0x0000000605077211 */ /* 0x040fe400078f10ff */
[----:B------:R-:W-:Y:S02]  /*02d0*/  LEA.HI R13, R5, R10, RZ, 0x2 ;  /* 0x0000000a050d7211 */ /* 0x000fe400078f10ff */
[----:B------:R-:W-:-:S02]  /*02e0*/  SHF.R.S32.HI R5, RZ, 0x5, R11 ;  /* 0x00000005ff057819 */ /* 0x000fc4000001140b */
[----:B------:R-:W-:Y:S01]  /*02f0*/  SHF.R.S32.HI R16, RZ, 0x1f, R11 ;  /* 0x0000001fff107819 */ /* 0x000fe2000001140b */
[----:B-1----:R-:W-:Y:S01]  /*0300*/  UPRMT UR4, UR5, 0x654, UR4 ;  /* 0x0000065405047896 */ /* 0x002fe20008000004 */
[--C-:B------:R-:W-:Y:S02]  /*0310*/  SHF.R.S32.HI R11, RZ, 0x5, R15.reuse ;  /* 0x00000005ff0b7819 */ /* 0x100fe4000001140f */
[----:B------:R-:W-:Y:S02]  /*0320*/  SHF.R.S32.HI R20, RZ, 0x1f, R15 ;  /* 0x0000001fff147819 */ /* 0x000fe4000001140f */
[----:B------:R-:W-:Y:S02]  /*0330*/  SHF.R.S32.HI R14, RZ, 0x2, R7 ;  /* 0x00000002ff0e7819 */ /* 0x000fe40000011407 */
[----:B------:R-:W-:Y:S02]  /*0340*/  LEA.HI R20, R20, R11, RZ, 0x2 ;  /* 0x0000000b14147211 */ /* 0x000fe400078f10ff */
[----:B------:R-:W-:-:S02]  /*0350*/  LEA.HI R7, R7, R14, RZ, 0x1 ;  /* 0x0000000e07077211 */ /* 0x000fc400078f08ff */
[----:B------:R-:W-:Y:S02]  /*0360*/  LOP3.LUT R20, R20, 0x3ffffffc, RZ, 0xc0, !PT ;  /* 0x3ffffffc14147812 */ /* 0x000fe400078ec0ff */
[----:B------:R-:W-:Y:S02]  /*0370*/  SHF.R.S32.HI R18, RZ, 0x2, R13 ;  /* 0x00000002ff127819 */ /* 0x000fe4000001140d */
[----:B------:R-:W-:Y:S01]  /*0380*/  LEA.HI R16, R16, R5, RZ, 0x2 ;  /* 0x0000000510107211 */ /* 0x000fe200078f10ff */
[----:B------:R-:W-:Y:S01]  /*0390*/  IMAD.IADD R20, R11, 0x1, -R20 ;  /* 0x000000010b147824 */ /* 0x000fe200078e0a14 */
[----:B------:R-:W-:Y:S02]  /*03a0*/  LEA R11, R4, UR4, 0x3 ;  /* 0x00000004040b7c11 */ /* 0x000fe4000f8e18ff */
[----:B------:R-:W-:Y:S02]  /*03b0*/  LOP3.LUT R7, R7, 0x7ffffffe, RZ, 0xc0, !PT ;  /* 0x7ffffffe07077812 */ /* 0x000fe400078ec0ff */
[----:B------:R-:W-:-:S02]  /*03c0*/  LEA.HI R13, R13, R18, RZ, 0x1 ;  /* 0x000000120d0d7211 */ /* 0x000fc400078f08ff */
[----:B------:R-:W-:Y:S01]  /*03d0*/  LOP3.LUT R16, R16, 0x3ffffffc, RZ, 0xc0, !PT ;  /* 0x3ffffffc10107812 */ /* 0x000fe200078ec0ff */
[----:B------:R-:W-:Y:S01]  /*03e0*/  IMAD.IADD R7, R14, 0x1, -R7 ;  /* 0x000000010e077824 */ /* 0x000fe200078e0a07 */
[----:B------:R-:W-:Y:S02]  /*03f0*/  LOP3.LUT R13, R13, 0x7ffffffe, RZ, 0xc0, !PT ;  /* 0x7ffffffe0d0d7812 */ /* 0x000fe400078ec0ff */
[----:B------:R-:W-:Y:S02]  /*0400*/  CS2R R14, SRZ ;  /* 0x00000000000e7805 */ /* 0x000fe4000001ff00 */
[----:B------:R-:W-:Y:S01]  /*0410*/  ISETP.LT.AND P1, PT, R6, 0x200, !P0 ;  /* 0x000002000600780c */ /* 0x000fe20004721270 */
[----:B------:R-:W-:Y:S01]  /*0420*/  IMAD.IADD R16, R5, 0x1, -R16 ;  /* 0x0000000105107824 */ /* 0x000fe200078e0a10 */
[----:B------:R-:W-:Y:S01]  /*0430*/  ISETP.LT.AND P0, PT, R10, 0x200, !P0 ;  /* 0x000002000a00780c */ /* 0x000fe20004701270 */
[----:B------:R-:W-:Y:S02]  /*0440*/  IMAD R7, R7, 0x2, R0 ;  /* 0x0000000207077824 */ /* 0x000fe400078e0200 */
[----:B------:R-:W-:-:S02]  /*0450*/  IMAD.IADD R13, R18, 0x1, -R13 ;  /* 0x00000001120d7824 */ /* 0x000fc400078e0a0d */
[----:B------:R-:W-:Y:S02]  /*0460*/  IMAD R5, R16, 0x4, R7 ;  /* 0x0000000410057824 */ /* 0x000fe400078e0207 */
[----:B------:R-:W-:Y:S02]  /*0470*/  IMAD R13, R13, 0x2, R0 ;  /* 0x000000020d0d7824 */ /* 0x000fe400078e0200 */
[----:B----4-:R-:W-:-:S04]  /*0480*/  IMAD.WIDE R4, R5, 0x4, R2 ;  /* 0x0000000405047825 */ /* 0x010fc800078e0202 */
[----:B------:R-:W-:-:S04]  /*0490*/  IMAD R13, R20, 0x4, R13 ;  /* 0x00000004140d7824 */ /* 0x000fc800078e020d */
[----:B------:R-:W-:Y:S01]  /*04a0*/  IMAD.WIDE R2, R13, 0x4, R2 ;  /* 0x000000040d027825 */ /* 0x000fe200078e0202 */
[----:B---3--:R-:W-:Y:S04]  /*04b0*/  STS [R11], R8 ;  /* 0x000000080b007388 */ /* 0x008fe80000000800 */
[----:B------:R1:W-:Y:S01]  /*04c0*/  STS [R11+0x8], R9 ;  /* 0x000008090b007388 */ /* 0x0003e20000000800 */
[----:B------:R-:W-:Y:S01]  /*04d0*/  BAR.SYNC.DEFER_BLOCKING 0x0 ;  /* 0x0000000000007b1d */ /* 0x000fe20000010000 */
[----:B------:R-:W-:-:S07]  /*04e0*/  LOP3.LUT R7, R12, 0x80, RZ, 0xfc, !PT ;  /* 0x000000800c077812 */ /* 0x000fce00078efcff */
[----:B-1----:R-:W1:Y:S01]  /*04f0*/  LDC.64 R8, c[0x0][0x220] ;  /* 0x00008800ff087b82 */ /* 0x002e620000000a00 */
[----:B------:R1:W2:Y:S04]  /*0500*/  @P1 LDG.E.EL R15, desc[UR6][R4.64] ;  /* 0x00000006040f1981 */ /* 0x0002a8000c2e1900 */
[----:B------:R3:W4:Y:S01]  /*0510*/  @P0 LDG.E.EL R14, desc[UR6][R2.64] ;  /* 0x00000006020e0981 */ /* 0x000722000c2e1900 */
[----:B------:R-:W-:Y:S01]  /*0520*/  LEA R12, R12, UR4, 0x3 ;  /* 0x000000040c0c7c11 */ /* 0x000fe2000f8e18ff */
[--C-:B------:R-:W-:Y:S01]  /*0530*/  IMAD R11, R6, 0x2, R0.reuse ;  /* 0x00000002060b7824 */ /* 0x100fe200078e0200 */
[----:B------:R-:W-:Y:S01]  /*0540*/  LEA R7, R7, UR4, 0x3 ;  /* 0x0000000407077c11 */ /* 0x000fe2000f8e18ff */
[----:B------:R-:W-:Y:S02]  /*0550*/  IMAD R13, R10, 0x2, R0 ;  /* 0x000000020a0d7824 */ /* 0x000fe400078e0200 */
[--C-:B-1----:R-:W-:Y:S01]  /*0560*/  IMAD.WIDE R4, R11, 0x4, R8.reuse ;  /* 0x000000040b047825 */ /* 0x102fe200078e0208 */
[----:B------:R-:W2:Y:S03]  /*0570*/  LDS R12, [R12] ;  /* 0x000000000c0c7984 */ /* 0x000ea60000000800 */
[----:B---3--:R-:W-:Y:S01]  /*0580*/  IMAD.WIDE R2, R13, 0x4, R8 ;  /* 0x000000040d027825 */ /* 0x008fe200078e0208 */
[----:B------:R-:W4:Y:S03]  /*0590*/  LDS R7, [R7] ;  /* 0x0000000007077984 */ /* 0x000f260000000800 */
[----:B--2---:R-:W-:Y:S01]  /*05a0*/  FADD R15, R12, R15 ;  /* 0x0000000f0c0f7221 */ /* 0x004fe20000000000 */
[----:B----4-:R-:W-:-:S04]  /*05b0*/  FADD R11, R7, R14 ;  /* 0x0000000e070b7221 */ /* 0x010fc80000000000 */
[----:B------:R1:W-:Y:S01]  /*05c0*/  @P1 STG.E desc[UR6][R4.64], R15 ;  /* 0x0000000f04001986 */ /* 0x0003e2000c101906 */
[----:B------:R-:W-:Y:S05]  /*05d0*/  @!P0 EXIT ;  /* 0x000000000000894d */ /* 0x000fea0003800000 */
[----:B------:R-:W-:Y:S01]  /*05e0*/  STG.E desc[UR6][R2.64], R11 ;  /* 0x0000000b02007986 */ /* 0x000fe2000c101906 */
[----:B------:R-:W-:Y:S05]  /*05f0*/  EXIT ;  /* 0x000000000000794d */ /* 0x000fea0003800000 */
.L_x_0:
[----:B------:R-:W-:-:S00]  /*0600*/  BRA `(.L_x_0) ;  /* 0xfffffffc00fc7947 */ /* 0x000fc0000383ffff */
[----:B------:R-:W-:-:S00]  /*0610*/  NOP ;  /* 0x0000000000007918 */ /* 0x000fc00000000000 */
        /* <DEDUP_REMOVED lines=14> */
.L_x_1:


//--------------------- .nv.shared.triton_poi_fused_pixel_shuffle_0 --------------------------
	.section	.nv.shared.triton_poi_fused_pixel_shuffle_0,"aw",@nobits
	.sectionflags	@""
	.align	16
	.zero		1024


//--------------------- .nv.constant0.triton_poi_fused_pixel_shuffle_0 --------------------------
	.section	.nv.constant0.triton_poi_fused_pixel_shuffle_0,"a",@progbits
	.sectionflags	@""
	.align	4
.nv.constant0.triton_poi_fused_pixel_shuffle_0:
	.zero		560
